	.headerflags	@"EF_CUDA_TEXMODE_UNIFIED EF_CUDA_64BIT_ADDRESS EF_CUDA_ACCELERATORS EF_CUDA_SM90 EF_CUDA_VIRTUAL_SM(EF_CUDA_SM90)"
	.elftype	@"ET_EXEC"


//--------------------- .nv.info                  --------------------------
	.section	.nv.info,"",@"SHT_CUDA_INFO"
	.align	4


	//----- nvinfo : EIATTR_REGCOUNT
	.align		4
        /*0000*/ 	.byte	0x04, 0x2f
        /*0002*/ 	.short	(.L_3 - .L_2)
	.align		4
.L_2:
        /*0004*/ 	.word	index@(triton_poi_fused__native_batch_norm_legit_no_training_relu_3)
        /*0008*/ 	.word	0x00000011


	//----- nvinfo : EIATTR_MIN_STACK_SIZE
	.align		4
.L_3:
        /*000c*/ 	.byte	0x04, 0x12
        /*000e*/ 	.short	(.L_5 - .L_4)
	.align		4
.L_4:
        /*0010*/ 	.word	index@(triton_poi_fused__native_batch_norm_legit_no_training_relu_3)
        /*0014*/ 	.word	0x00000000


	//----- nvinfo : EIATTR_FRAME_SIZE
	.align		4
.L_5:
        /*0018*/ 	.byte	0x04, 0x11
        /*001a*/ 	.short	(.L_7 - .L_6)
	.align		4
.L_6:
        /*001c*/ 	.word	index@(triton_poi_fused__native_batch_norm_legit_no_training_relu_3)
        /*0020*/ 	.word	0x00000000


	//----- nvinfo : EIATTR_MIN_STACK_SIZE
	.align		4
.L_7:
        /*0024*/ 	.byte	0x04, 0x12
        /*0026*/ 	.short	(.L_9 - .L_8)
	.align		4
.L_8:
        /*0028*/ 	.word	index@(triton_poi_fused__native_batch_norm_legit_no_training_relu_3)
        /*002c*/ 	.word	0x00000000
.L_9:


//--------------------- .nv.info.triton_poi_fused__native_batch_norm_legit_no_training_relu_3 --------------------------
	.section	.nv.info.triton_poi_fused__native_batch_norm_legit_no_training_relu_3,"",@"SHT_CUDA_INFO"
	.sectionflags	@""
	.align	4


	//----- nvinfo : EIATTR_CUDA_API_VERSION
	.align		4
        /*0000*/ 	.byte	0x04, 0x37
        /*0002*/ 	.short	(.L_11 - .L_10)
.L_10:
        /*0004*/ 	.word	0x0000007c


	//----- nvinfo : EIATTR_KPARAM_INFO
	.align		4
.L_11:
        /*0008*/ 	.byte	0x04, 0x17
        /*000a*/ 	.short	(.L_13 - .L_12)
.L_12:
        /*000c*/ 	.word	0x00000000
        /*0010*/ 	.short	0x0006
        /*0012*/ 	.short	0x0030
        /*0014*/ 	.byte	0x00, 0xf0, 0x11, 0x00


	//----- nvinfo : EIATTR_KPARAM_INFO
	.align		4
.L_13:
        /*0018*/ 	.byte	0x04, 0x17
        /*001a*/ 	.short	(.L_15 - .L_14)
.L_14:
        /*001c*/ 	.word	0x00000000
        /*0020*/ 	.short	0x0005
        /*0022*/ 	.short	0x0028
        /*0024*/ 	.byte	0x00, 0xf4, 0x21, 0x00


	//----- nvinfo : EIATTR_KPARAM_INFO
	.align		4
.L_15:
        /*0028*/ 	.byte	0x04, 0x17
        /*002a*/ 	.short	(.L_17 - .L_16)
.L_16:
        /*002c*/ 	.word	0x00000000
        /*0030*/ 	.short	0x0004
        /*0032*/ 	.short	0x0020
        /*0034*/ 	.byte	0x00, 0xf4, 0x21, 0x00


	//----- nvinfo : EIATTR_KPARAM_INFO
	.align		4
.L_17:
        /*0038*/ 	.byte	0x04, 0x17
        /*003a*/ 	.short	(.L_19 - .L_18)
.L_18:
        /*003c*/ 	.word	0x00000000
        /*0040*/ 	.short	0x0003
        /*0042*/ 	.short	0x0018
        /*0044*/ 	.byte	0x00, 0xf4, 0x21, 0x00


	//----- nvinfo : EIATTR_KPARAM_INFO
	.align		4
.L_19:
        /*0048*/ 	.byte	0x04, 0x17
        /*004a*/ 	.short	(.L_21 - .L_20)
.L_20:
        /*004c*/ 	.word	0x00000000
        /*0050*/ 	.short	0x0002
        /*0052*/ 	.short	0x0010
        /*0054*/ 	.byte	0x00, 0xf4, 0x21, 0x00


	//----- nvinfo : EIATTR_KPARAM_INFO
	.align		4
.L_21:
        /*0058*/ 	.byte	0x04, 0x17
        /*005a*/ 	.short	(.L_23 - .L_22)
.L_22:
        /*005c*/ 	.word	0x00000000
        /*0060*/ 	.short	0x0001
        /*0062*/ 	.short	0x0008
        /*0064*/ 	.byte	0x00, 0xf4, 0x21, 0x00


	//----- nvinfo : EIATTR_KPARAM_INFO
	.align		4
.L_23:
        /*0068*/ 	.byte	0x04, 0x17
        /*006a*/ 	.short	(.L_25 - .L_24)
.L_24:
        /*006c*/ 	.word	0x00000000
        /*0070*/ 	.short	0x0000
        /*0072*/ 	.short	0x0000
        /*0074*/ 	.byte	0x00, 0xf4, 0x21, 0x00


	//----- nvinfo : EIATTR_SPARSE_MMA_MASK
	.align		4
.L_25:
        /*0078*/ 	.byte	0x03, 0x50
        /*007a*/ 	.short	0x0000


	//----- nvinfo : EIATTR_MAXREG_COUNT
	.align		4
        /*007c*/ 	.byte	0x03, 0x1b
        /*007e*/ 	.short	0x00ff


	//----- nvinfo : EIATTR_EXIT_INSTR_OFFSETS
	.align		4
        /*0080*/ 	.byte	0x04, 0x1c
        /*0082*/ 	.short	(.L_27 - .L_26)


	//   ....[0]....
.L_26:
        /*0084*/ 	.word	0x000002b0


	//   ....[1]....
        /*0088*/ 	.word	0x000002d0


	//----- nvinfo : EIATTR_REQNTID
	.align		4
.L_27:
        /*008c*/ 	.byte	0x04, 0x10
        /*008e*/ 	.short	(.L_29 - .L_28)
.L_28:
        /*0090*/ 	.word	0x00000080
        /*0094*/ 	.word	0x00000001
        /*0098*/ 	.word	0x00000001


	//----- nvinfo : EIATTR_CBANK_PARAM_SIZE
	.align		4
.L_29:
        /*009c*/ 	.byte	0x03, 0x19
        /*009e*/ 	.short	0x0034


	//----- nvinfo : EIATTR_PARAM_CBANK
	.align		4
        /*00a0*/ 	.byte	0x04, 0x0a
        /*00a2*/ 	.short	(.L_31 - .L_30)
	.align		4
.L_30:
        /*00a4*/ 	.word	index@(.nv.constant0.triton_poi_fused__native_batch_norm_legit_no_training_relu_3)
        /*00a8*/ 	.short	0x0210
        /*00aa*/ 	.short	0x0034


	//----- nvinfo : EIATTR_SW_WAR
	.align		4
.L_31:
        /*00ac*/ 	.byte	0x04, 0x36
        /*00ae*/ 	.short	(.L_33 - .L_32)
.L_32:
        /*00b0*/ 	.word	0x00000008
.L_33:


//--------------------- .nv.callgraph             --------------------------
	.section	.nv.callgraph,"",@"SHT_CUDA_CALLGRAPH"
	.align	4
	.sectionentsize	8
	.align		4
        /*0000*/ 	.word	0x00000000
	.align		4
        /*0004*/ 	.word	0xffffffff
	.align		4
        /*0008*/ 	.word	0x00000000
	.align		4
        /*000c*/ 	.word	0xfffffffe
	.align		4
        /*0010*/ 	.word	0x00000000
	.align		4
        /*0014*/ 	.word	0xfffffffd
	.align		4
        /*0018*/ 	.word	0x00000000
	.align		4
        /*001c*/ 	.word	0xfffffffc


//--------------------- .nv.constant4             --------------------------
	.section	.nv.constant4,"a",@progbits
	.align	8
	.align		8
.nv.constant4:
        /*0000*/ 	.dword	_$_str
	.align		8
        /*0008*/ 	.dword	_$_str_$_2


//--------------------- .text.triton_poi_fused__native_batch_norm_legit_no_training_relu_3 --------------------------
	.section	.text.triton_poi_fused__native_batch_norm_legit_no_training_relu_3,"ax",@progbits
	.align	128
        .global         triton_poi_fused__native_batch_norm_legit_no_training_relu_3
        .type           triton_poi_fused__native_batch_norm_legit_no_training_relu_3,@function
        .size           triton_poi_fused__native_batch_norm_legit_no_training_relu_3,(.L_x_1 - triton_poi_fused__native_batch_norm_legit_no_training_relu_3)
        .other          triton_poi_fused__native_batch_norm_legit_no_training_relu_3,@"STO_CUDA_ENTRY STV_DEFAULT"
triton_poi_fused__native_batch_norm_legit_no_training_relu_3:
.text.triton_poi_fused__native_batch_norm_legit_no_training_relu_3:
[----:B------:R-:W0:Y:S08]  /*0000*/  LDC R1, c[0x0][0x28] ;  /* 0x00000a00ff017b82 */ /* 0x000e300000000800 */
[----:B------:R-:W1:Y:S01]  /*0010*/  LDC.64 R4, c[0x0][0x220] ;  /* 0x00008800ff047b82 */ /* 0x000e620000000a00 */
[----:B------:R-:W-:Y:S01]  /*0020*/  ULDC.64 UR4, c[0x0][0x208] ;  /* 0x0000820000047ab9 */ /* 0x000fe20000000a00 */
[----:B------:R-:W2:Y:S01]  /*0030*/  S2R R0, SR_TID.X ;  /* 0x0000000000007919 */ /* 0x000ea20000002100 */
[----:B------:R-:W3:Y:S05]  /*0040*/  S2R R3, SR_CTAID.X ;  /* 0x0000000000037919 */ /* 0x000eea0000002500 */
[----:B------:R-:W4:Y:S01]  /*0050*/  LDC.64 R12, c[0x0][0x210] ;  /* 0x00008400ff0c7b82 */ /* 0x000f220000000a00 */
[----:B-1----:R4:W5:Y:S07]  /*0060*/  LDG.E R14, desc[UR4][R4.64] ;  /* 0x00000004040e7981 */ /* 0x00296e000c1e1900 */
[----:B------:R-:W1:Y:S08]  /*0070*/  LDC.64 R6, c[0x0][0x218] ;  /* 0x00008600ff067b82 */ /* 0x000e700000000a00 */
[----:B------:R-:W1:Y:S01]  /*0080*/  LDC.64 R8, c[0x0][0x228] ;  /* 0x00008a00ff087b82 */ /* 0x000e620000000a00 */
[----:B--2---:R-:W-:-:S04]  /*0090*/  SHF.L.U32 R0, R0, 0x1, RZ ;  /* 0x0000000100007819 */ /* 0x004fc800000006ff */
[----:B------:R-:W-:-:S03]  /*00a0*/  LOP3.LUT R0, R0, 0xfe, RZ, 0xc0, !PT ;  /* 0x000000fe00007812 */ /* 0x000fc600078ec0ff */
[----:B------:R-:W2:Y:S01]  /*00b0*/  LDC.64 R10, c[0x0][0x230] ;  /* 0x00008c00ff0a7b82 */ /* 0x000ea20000000a00 */
[----:B---3--:R-:W-:Y:S02]  /*00c0*/  LEA R0, R3, R0, 0x8 ;  /* 0x0000000003007211 */ /* 0x008fe400078e40ff */
[----:B------:R-:W-:Y:S02]  /*00d0*/  CS2R R2, SRZ ;  /* 0x0000000000027805 */ /* 0x000fe4000001ff00 */
[C---:B------:R-:W-:Y:S01]  /*00e0*/  ISETP.GE.AND P0, PT, R0.reuse, 0x400, PT ;  /* 0x000004000000780c */ /* 0x040fe20003f06270 */
[C---:B----4-:R-:W-:Y:S01]  /*00f0*/  IMAD.WIDE R4, R0.reuse, 0x4, R12 ;  /* 0x0000000400047825 */ /* 0x050fe200078e020c */
[----:B-1----:R1:W3:Y:S04]  /*0100*/  LDG.E R6, desc[UR4][R6.64] ;  /* 0x0000000406067981 */ /* 0x0022e8000c1e1900 */
[----:B0-----:R-:W4:Y:S07]  /*0110*/  LDG.E R8, desc[UR4][R8.64] ;  /* 0x0000000408087981 */ /* 0x001f2e000c1e1900 */
[----:B------:R0:W3:Y:S04]  /*0120*/  @!P0 LDG.E.64 R2, desc[UR4][R4.64] ;  /* 0x0000000404028981 */ /* 0x0000e8000c1e1b00 */
[----:B--2---:R-:W4:Y:S01]  /*0130*/  LDG.E R11, desc[UR4][R10.64] ;  /* 0x000000040a0b7981 */ /* 0x004f22000c1e1900 */
[----:B-1----:R-:W-:Y:S01]  /*0140*/  HFMA2.MMA R7, -RZ, RZ, 1.625, 0 ;  /* 0x3e800000ff077435 */ /* 0x002fe200000001ff */
[----:B0-----:R-:W0:Y:S02]  /*0150*/  LDC.64 R4, c[0x0][0x238] ;  /* 0x00008e00ff047b82 */ /* 0x001e240000000a00 */
[----:B0-----:R-:W-:-:S04]  /*0160*/  IMAD.WIDE R4, R0, 0x4, R4 ;  /* 0x0000000400047825 */ /* 0x001fc800078e0204 */
[----:B-----5:R-:W-:-:S04]  /*0170*/  FADD R14, R14, 9.9999997473787516356e-06 ;  /* 0x3727c5ac0e0e7421 */ /* 0x020fc80000000000 */
[----:B------:R-:W0:Y:S02]  /*0180*/  MUFU.SQRT R12, R14 ;  /* 0x0000000e000c7308 */ /* 0x000e240000002000 */
[C---:B0-----:R-:W-:Y:S02]  /*0190*/  FSETP.GT.AND P1, PT, R12.reuse, 8.50705917302346158658e+37, PT ;  /* 0x7e8000000c00780b */ /* 0x041fe40003f24000 */
[----:B------:R-:W-:-:S11]  /*01a0*/  FSETP.GEU.AND P2, PT, R12, 1.175494350822287508e-38, PT ;  /* 0x008000000c00780b */ /* 0x000fd60003f4e000 */
[----:B------:R-:W-:-:S04]  /*01b0*/  @P1 FMUL R12, R12, 0.25 ;  /* 0x3e8000000c0c1820 */ /* 0x000fc80000400000 */
[----:B------:R-:W-:-:S06]  /*01c0*/  @!P2 FMUL R12, R12, 16777216 ;  /* 0x4b8000000c0ca820 */ /* 0x000fcc0000400000 */
[----:B------:R-:W0:Y:S01]  /*01d0*/  MUFU.RCP R12, R12 ;  /* 0x0000000c000c7308 */ /* 0x000e220000001000 */
[----:B------:R-:W-:Y:S01]  /*01e0*/  FSEL R7, R7, 1, P1 ;  /* 0x3f80000007077808 */ /* 0x000fe20000800000 */
[----:B---3--:R-:W-:-:S04]  /*01f0*/  FADD R2, -R6, R2 ;  /* 0x0000000206027221 */ /* 0x008fc80000000100 */
[----:B------:R-:W-:Y:S01]  /*0200*/  @!P2 FMUL R7, R7, 16777216 ;  /* 0x4b8000000707a820 */ /* 0x000fe20000400000 */
[----:B------:R-:W-:-:S03]  /*0210*/  FADD R3, -R6, R3 ;  /* 0x0000000306037221 */ /* 0x000fc60000000100 */
[----:B0-----:R-:W-:-:S04]  /*0220*/  FMUL R7, R12, R7 ;  /* 0x000000070c077220 */ /* 0x001fc80000400000 */
[-C--:B------:R-:W-:Y:S01]  /*0230*/  FMUL R2, R2, R7.reuse ;  /* 0x0000000702027220 */ /* 0x080fe20000400000 */
[----:B------:R-:W-:-:S03]  /*0240*/  FMUL R6, R3, R7 ;  /* 0x0000000703067220 */ /* 0x000fc60000400000 */
[C-C-:B----4-:R-:W-:Y:S01]  /*0250*/  FFMA R2, R8.reuse, R2, R11.reuse ;  /* 0x0000000208027223 */ /* 0x150fe2000000000b */
[----:B------:R-:W-:-:S04]  /*0260*/  FFMA R6, R8, R6, R11 ;  /* 0x0000000608067223 */ /* 0x000fc8000000000b */
[----:B------:R-:W-:Y:S02]  /*0270*/  FSETP.GEU.AND P1, PT, R2, RZ, PT ;  /* 0x000000ff0200720b */ /* 0x000fe40003f2e000 */
[----:B------:R-:W-:Y:S02]  /*0280*/  FSETP.GEU.AND P2, PT, R6, RZ, PT ;  /* 0x000000ff0600720b */ /* 0x000fe40003f4e000 */
[----:B------:R-:W-:Y:S02]  /*0290*/  FSEL R2, R2, RZ, P1 ;  /* 0x000000ff02027208 */ /* 0x000fe40000800000 */
[----:B------:R-:W-:Y:S01]  /*02a0*/  FSEL R3, R6, RZ, P2 ;  /* 0x000000ff06037208 */ /* 0x000fe20001000000 */
[----:B------:R-:W-:Y:S08]  /*02b0*/  @P0 EXIT ;  /* 0x000000000000094d */ /* 0x000ff00003800000 */
[----:B------:R-:W-:Y:S01]  /*02c0*/  STG.E.64 desc[UR4][R4.64], R2 ;  /* 0x0000000204007986 */ /* 0x000fe2000c101b04 */
[----:B------:R-:W-:Y:S05]  /*02d0*/  EXIT ;  /* 0x000000000000794d */ /* 0x000fea0003800000 */
.L_x_0:
[----:B------:R-:W-:-:S00]  /*02e0*/  BRA `(.L_x_0) ;  /* 0xfffffffc00fc7947 */ /* 0x000fc0000383ffff */
[----:B------:R-:W-:-:S00]  /*02f0*/  NOP ;  /* 0x0000000000007918 */ /* 0x000fc00000000000 */
        /* <DEDUP_REMOVED lines=8> */
.L_x_1:


//--------------------- .nv.global.init           --------------------------
	.section	.nv.global.init,"aw",@progbits
.nv.global.init:
	.type		_$_str,@object
	.size		_$_str,(_$_str_$_2 - _$_str)
_$_str:
        /*0000*/ 	.byte	0x5f, 0x5f, 0x43, 0x55, 0x44, 0x41, 0x5f, 0x46, 0x54, 0x5a, 0x00
	.type		_$_str_$_2,@object
	.size		_$_str_$_2,(.L_1 - _$_str_$_2)
_$_str_$_2:
        /*000b*/ 	.byte	0x5f, 0x5f, 0x43, 0x55, 0x44, 0x41, 0x5f, 0x50, 0x52, 0x45, 0x43, 0x5f, 0x53, 0x51, 0x52, 0x54
        /*001b*/ 	.byte	0x00
.L_1:


//--------------------- .nv.constant0.triton_poi_fused__native_batch_norm_legit_no_training_relu_3 --------------------------
	.section	.nv.constant0.triton_poi_fused__native_batch_norm_legit_no_training_relu_3,"a",@progbits
	.sectionflags	@""
	.align	4
.nv.constant0.triton_poi_fused__native_batch_norm_legit_no_training_relu_3:
	.zero		580
